//
// Generated by NVIDIA NVVM Compiler
//
// Compiler Build ID: CL-36424714
// Cuda compilation tools, release 13.0, V13.0.88
// Based on NVVM 20.0.0
//

.version 9.0
.target sm_100
.address_size 64

	// .globl	_Z8GPUqueryP7FpTableP14FixedLengthStrILm16EEPiS4_ii

.visible .entry _Z8GPUqueryP7FpTableP14FixedLengthStrILm16EEPiS4_ii(
	.param .u64 .ptr .align 1 _Z8GPUqueryP7FpTableP14FixedLengthStrILm16EEPiS4_ii_param_0,
	.param .u64 .ptr .align 1 _Z8GPUqueryP7FpTableP14FixedLengthStrILm16EEPiS4_ii_param_1,
	.param .u64 .ptr .align 1 _Z8GPUqueryP7FpTableP14FixedLengthStrILm16EEPiS4_ii_param_2,
	.param .u64 .ptr .align 1 _Z8GPUqueryP7FpTableP14FixedLengthStrILm16EEPiS4_ii_param_3,
	.param .u32 _Z8GPUqueryP7FpTableP14FixedLengthStrILm16EEPiS4_ii_param_4,
	.param .u32 _Z8GPUqueryP7FpTableP14FixedLengthStrILm16EEPiS4_ii_param_5
)
{
	.reg .pred 	%p<27>;
	.reg .b32 	%r<229>;
	.reg .b64 	%rd<38>;

	ld.param.u64 	%rd13, [_Z8GPUqueryP7FpTableP14FixedLengthStrILm16EEPiS4_ii_param_0];
	ld.param.u64 	%rd14, [_Z8GPUqueryP7FpTableP14FixedLengthStrILm16EEPiS4_ii_param_2];
	ld.param.u64 	%rd12, [_Z8GPUqueryP7FpTableP14FixedLengthStrILm16EEPiS4_ii_param_3];
	ld.param.u32 	%r16, [_Z8GPUqueryP7FpTableP14FixedLengthStrILm16EEPiS4_ii_param_4];
	ld.param.u32 	%r17, [_Z8GPUqueryP7FpTableP14FixedLengthStrILm16EEPiS4_ii_param_5];
	cvta.to.global.u64 	%rd1, %rd13;
	cvta.to.global.u64 	%rd2, %rd14;
	mul.lo.s32 	%r18, %r16, 1179648;
	cvt.s64.s32 	%rd3, %r18;
	mov.u32 	%r19, %ntid.x;
	mov.u32 	%r20, %ctaid.x;
	mov.u32 	%r21, %tid.x;
	mad.lo.s32 	%r22, %r19, %r20, %r21;
	mul.lo.s32 	%r226, %r17, %r22;
	setp.lt.s32 	%p1, %r17, 1;
	@%p1 bra 	$L__BB0_29;
	cvta.to.global.u64 	%rd15, %rd12;
	mul.wide.s32 	%rd16, %r16, -4128768;
	shl.b64 	%rd17, %rd3, 2;
	add.s64 	%rd5, %rd15, %rd17;
	add.s64 	%rd4, %rd5, %rd16;
	add.s32 	%r2, %r226, %r17;
$L__BB0_2:
	ld.param.u64 	%rd37, [_Z8GPUqueryP7FpTableP14FixedLengthStrILm16EEPiS4_ii_param_1];
	cvt.s64.s32 	%rd18, %r226;
	mul.wide.s32 	%rd19, %r226, 4;
	add.s64 	%rd6, %rd5, %rd19;
	add.s64 	%rd20, %rd3, %rd18;
	shl.b64 	%rd21, %rd20, 4;
	cvta.to.global.u64 	%rd22, %rd37;
	add.s64 	%rd23, %rd22, %rd21;
	ld.global.u8 	%r24, [%rd23];
	ld.global.u8 	%r25, [%rd23+1];
	shl.b32 	%r26, %r25, 8;
	or.b32  	%r27, %r26, %r24;
	ld.global.u8 	%r28, [%rd23+2];
	shl.b32 	%r29, %r28, 16;
	ld.global.u8 	%r30, [%rd23+3];
	shl.b32 	%r31, %r30, 24;
	or.b32  	%r32, %r31, %r29;
	or.b32  	%r33, %r32, %r27;
	ld.global.u8 	%r34, [%rd23+4];
	ld.global.u8 	%r35, [%rd23+5];
	shl.b32 	%r36, %r35, 8;
	or.b32  	%r37, %r36, %r34;
	ld.global.u8 	%r38, [%rd23+6];
	shl.b32 	%r39, %r38, 16;
	ld.global.u8 	%r40, [%rd23+7];
	shl.b32 	%r41, %r40, 24;
	or.b32  	%r42, %r41, %r39;
	or.b32  	%r43, %r42, %r37;
	ld.global.u8 	%r44, [%rd23+8];
	ld.global.u8 	%r45, [%rd23+9];
	shl.b32 	%r46, %r45, 8;
	or.b32  	%r47, %r46, %r44;
	ld.global.u8 	%r48, [%rd23+10];
	shl.b32 	%r49, %r48, 16;
	ld.global.u8 	%r50, [%rd23+11];
	shl.b32 	%r51, %r50, 24;
	or.b32  	%r52, %r51, %r49;
	or.b32  	%r53, %r52, %r47;
	ld.global.u8 	%r54, [%rd23+12];
	ld.global.u8 	%r55, [%rd23+13];
	shl.b32 	%r56, %r55, 8;
	or.b32  	%r57, %r56, %r54;
	ld.global.u8 	%r58, [%rd23+14];
	shl.b32 	%r59, %r58, 16;
	ld.global.u8 	%r60, [%rd23+15];
	shl.b32 	%r61, %r60, 24;
	or.b32  	%r62, %r61, %r59;
	or.b32  	%r63, %r62, %r57;
	ld.global.u32 	%r64, [%rd2+4];
	xor.b32  	%r65, %r64, 16;
	mul.lo.s32 	%r66, %r33, 1540483477;
	shr.u32 	%r67, %r66, 24;
	xor.b32  	%r68, %r67, %r66;
	mul.lo.s32 	%r4, %r68, 1540483477;
	mul.lo.s32 	%r69, %r65, 1540483477;
	xor.b32  	%r70, %r4, %r69;
	mul.lo.s32 	%r71, %r43, 1540483477;
	shr.u32 	%r72, %r71, 24;
	xor.b32  	%r73, %r72, %r71;
	mul.lo.s32 	%r74, %r53, 1540483477;
	shr.u32 	%r75, %r74, 24;
	xor.b32  	%r76, %r75, %r74;
	mul.lo.s32 	%r5, %r76, 1540483477;
	mul.lo.s32 	%r77, %r70, 1540483477;
	xor.b32  	%r78, %r5, %r77;
	mul.lo.s32 	%r79, %r63, 1540483477;
	shr.u32 	%r80, %r79, 24;
	xor.b32  	%r81, %r80, %r79;
	mul.lo.s32 	%r82, %r81, 1540483477;
	mul.lo.s32 	%r83, %r73, 678072505;
	xor.b32  	%r6, %r82, %r83;
	shr.u32 	%r7, %r6, 18;
	xor.b32  	%r84, %r7, %r78;
	mul.lo.s32 	%r85, %r84, 1540483477;
	shr.u32 	%r86, %r85, 22;
	xor.b32  	%r87, %r86, %r6;
	mul.lo.s32 	%r88, %r87, 1540483477;
	shr.u32 	%r89, %r88, 17;
	xor.b32  	%r90, %r89, %r85;
	mul.lo.s32 	%r91, %r90, 1540483477;
	shr.u32 	%r92, %r91, 19;
	xor.b32  	%r93, %r92, %r88;
	mul.lo.s32 	%r94, %r93, 125333;
	and.b32  	%r8, %r94, 131071;
	ld.global.u32 	%r95, [%rd2];
	xor.b32  	%r96, %r95, 16;
	mul.lo.s32 	%r97, %r96, 1540483477;
	xor.b32  	%r98, %r4, %r97;
	mul.lo.s32 	%r99, %r98, 1540483477;
	xor.b32  	%r100, %r5, %r99;
	xor.b32  	%r101, %r7, %r100;
	mul.lo.s32 	%r102, %r101, 1540483477;
	shr.u32 	%r103, %r102, 22;
	xor.b32  	%r104, %r103, %r6;
	mul.lo.s32 	%r105, %r104, 1540483477;
	shr.u32 	%r106, %r105, 17;
	xor.b32  	%r107, %r106, %r102;
	mul.lo.s32 	%r108, %r107, 1540483477;
	shr.u32 	%r109, %r108, 19;
	xor.b32  	%r110, %r109, %r105;
	mul.lo.s32 	%r111, %r110, 1540483477;
	cvt.u64.u32 	%rd24, %r108;
	shl.b64 	%rd25, %rd24, 32;
	cvt.u64.u32 	%rd7, %r111;
	or.b64  	%rd8, %rd25, %rd7;
	ld.global.u32 	%r112, [%rd2+12];
	xor.b32  	%r113, %r112, 16;
	mul.lo.s32 	%r114, %r113, 1540483477;
	xor.b32  	%r115, %r4, %r114;
	mul.lo.s32 	%r116, %r115, 1540483477;
	xor.b32  	%r117, %r5, %r116;
	xor.b32  	%r118, %r7, %r117;
	mul.lo.s32 	%r119, %r118, 1540483477;
	shr.u32 	%r120, %r119, 22;
	xor.b32  	%r121, %r120, %r6;
	mul.lo.s32 	%r122, %r121, 1540483477;
	shr.u32 	%r123, %r122, 17;
	xor.b32  	%r124, %r123, %r119;
	mul.lo.s32 	%r125, %r124, 1540483477;
	shr.u32 	%r126, %r125, 19;
	xor.b32  	%r127, %r126, %r122;
	mul.lo.s32 	%r9, %r127, 1540483477;
	mul.wide.u32 	%rd26, %r8, 52;
	add.s64 	%rd27, %rd1, %rd26;
	add.s64 	%rd9, %rd27, 4;
	ld.global.u32 	%r128, [%rd27];
	sub.s32 	%r129, 64, %r128;
	shl.b64 	%rd28, %rd7, %r129;
	shr.u64 	%rd29, %rd8, %r128;
	cvt.u32.u64 	%r130, %rd29;
	cvt.u32.u64 	%r131, %rd28;
	or.b32  	%r132, %r131, %r130;
	xor.b32  	%r133, %r9, %r132;
	and.b32  	%r10, %r133, 4095;
	ld.global.u32 	%r134, [%rd27+4];
	setp.ne.s32 	%p2, %r134, %r10;
	mov.b32 	%r227, 0;
	@%p2 bra 	$L__BB0_4;
$L__BB0_3:
	neg.s32 	%r215, %r8;
	st.global.u32 	[%rd6], %r215;
	shr.s32 	%r216, %r226, 31;
	shr.u32 	%r217, %r216, 29;
	add.s32 	%r218, %r226, %r217;
	and.b32  	%r219, %r218, 1073741816;
	sub.s32 	%r220, %r226, %r219;
	shl.b32 	%r221, %r220, 2;
	shl.b32 	%r222, %r227, %r221;
	shr.s32 	%r223, %r226, 3;
	mul.wide.s32 	%rd35, %r223, 4;
	add.s64 	%rd36, %rd4, %rd35;
	ld.global.u32 	%r224, [%rd36+75497472];
	or.b32  	%r225, %r224, %r222;
	st.global.u32 	[%rd36+75497472], %r225;
	bra.uni 	$L__BB0_28;
$L__BB0_4:
	ld.global.u32 	%r136, [%rd9+4];
	setp.eq.s32 	%p3, %r136, %r10;
	mov.b32 	%r227, 1;
	@%p3 bra 	$L__BB0_3;
	ld.global.u32 	%r138, [%rd9+8];
	setp.eq.s32 	%p4, %r138, %r10;
	mov.b32 	%r227, 2;
	@%p4 bra 	$L__BB0_3;
	ld.global.u32 	%r140, [%rd9+12];
	setp.eq.s32 	%p5, %r140, %r10;
	mov.b32 	%r227, 3;
	@%p5 bra 	$L__BB0_3;
	ld.global.u32 	%r142, [%rd9+16];
	setp.eq.s32 	%p6, %r142, %r10;
	mov.b32 	%r227, 4;
	@%p6 bra 	$L__BB0_3;
	ld.global.u32 	%r144, [%rd9+20];
	setp.eq.s32 	%p7, %r144, %r10;
	mov.b32 	%r227, 5;
	@%p7 bra 	$L__BB0_3;
	ld.global.u32 	%r146, [%rd9+24];
	setp.eq.s32 	%p8, %r146, %r10;
	mov.b32 	%r227, 6;
	@%p8 bra 	$L__BB0_3;
	ld.global.u32 	%r148, [%rd9+28];
	setp.eq.s32 	%p9, %r148, %r10;
	mov.b32 	%r227, 7;
	@%p9 bra 	$L__BB0_3;
	ld.global.u32 	%r150, [%rd9+32];
	setp.eq.s32 	%p10, %r150, %r10;
	mov.b32 	%r227, 8;
	@%p10 bra 	$L__BB0_3;
	ld.global.u32 	%r152, [%rd9+36];
	setp.eq.s32 	%p11, %r152, %r10;
	mov.b32 	%r227, 9;
	@%p11 bra 	$L__BB0_3;
	ld.global.u32 	%r154, [%rd9+40];
	setp.eq.s32 	%p12, %r154, %r10;
	mov.b32 	%r227, 10;
	@%p12 bra 	$L__BB0_3;
	ld.global.u32 	%r156, [%rd9+44];
	setp.eq.s32 	%p13, %r156, %r10;
	mov.b32 	%r227, 11;
	@%p13 bra 	$L__BB0_3;
	ld.global.u32 	%r158, [%rd2+8];
	xor.b32  	%r159, %r158, 16;
	mul.lo.s32 	%r160, %r159, 1540483477;
	xor.b32  	%r161, %r4, %r160;
	mul.lo.s32 	%r162, %r161, 1540483477;
	xor.b32  	%r163, %r5, %r162;
	xor.b32  	%r164, %r7, %r163;
	mul.lo.s32 	%r165, %r164, 1540483477;
	shr.u32 	%r166, %r165, 22;
	xor.b32  	%r167, %r166, %r6;
	mul.lo.s32 	%r168, %r167, 1540483477;
	shr.u32 	%r169, %r168, 17;
	xor.b32  	%r170, %r169, %r165;
	mul.lo.s32 	%r171, %r170, 1540483477;
	shr.u32 	%r172, %r171, 19;
	xor.b32  	%r173, %r172, %r168;
	mul.lo.s32 	%r174, %r173, 125333;
	and.b32  	%r12, %r174, 262143;
	mul.lo.s32 	%r175, %r12, 52;
	cvt.u64.u32 	%rd30, %r175;
	add.s64 	%rd10, %rd1, %rd30;
	ld.global.u32 	%r176, [%rd10+6815744];
	sub.s32 	%r177, 64, %r176;
	shl.b64 	%rd31, %rd7, %r177;
	shr.u64 	%rd32, %rd8, %r176;
	cvt.u32.u64 	%r178, %rd32;
	cvt.u32.u64 	%r179, %rd31;
	or.b32  	%r180, %r179, %r178;
	xor.b32  	%r181, %r9, %r180;
	and.b32  	%r13, %r181, 4095;
	ld.global.u32 	%r182, [%rd10+6815748];
	setp.ne.s32 	%p14, %r182, %r13;
	mov.b32 	%r228, 0;
	@%p14 bra 	$L__BB0_17;
$L__BB0_16:
	st.global.u32 	[%rd6], %r12;
	shr.s32 	%r205, %r226, 31;
	shr.u32 	%r206, %r205, 29;
	add.s32 	%r207, %r226, %r206;
	and.b32  	%r208, %r207, 1073741816;
	sub.s32 	%r209, %r226, %r208;
	shl.b32 	%r210, %r209, 2;
	shl.b32 	%r211, %r228, %r210;
	shr.s32 	%r212, %r226, 3;
	mul.wide.s32 	%rd33, %r212, 4;
	add.s64 	%rd34, %rd4, %rd33;
	ld.global.u32 	%r213, [%rd34+75497472];
	or.b32  	%r214, %r213, %r211;
	st.global.u32 	[%rd34+75497472], %r214;
	bra.uni 	$L__BB0_28;
$L__BB0_17:
	ld.global.u32 	%r184, [%rd10+6815752];
	setp.eq.s32 	%p15, %r184, %r13;
	mov.b32 	%r228, 1;
	@%p15 bra 	$L__BB0_16;
	ld.global.u32 	%r186, [%rd10+6815756];
	setp.eq.s32 	%p16, %r186, %r13;
	mov.b32 	%r228, 2;
	@%p16 bra 	$L__BB0_16;
	ld.global.u32 	%r188, [%rd10+6815760];
	setp.eq.s32 	%p17, %r188, %r13;
	mov.b32 	%r228, 3;
	@%p17 bra 	$L__BB0_16;
	ld.global.u32 	%r190, [%rd10+6815764];
	setp.eq.s32 	%p18, %r190, %r13;
	mov.b32 	%r228, 4;
	@%p18 bra 	$L__BB0_16;
	ld.global.u32 	%r192, [%rd10+6815768];
	setp.eq.s32 	%p19, %r192, %r13;
	mov.b32 	%r228, 5;
	@%p19 bra 	$L__BB0_16;
	ld.global.u32 	%r194, [%rd10+6815772];
	setp.eq.s32 	%p20, %r194, %r13;
	mov.b32 	%r228, 6;
	@%p20 bra 	$L__BB0_16;
	ld.global.u32 	%r196, [%rd10+6815776];
	setp.eq.s32 	%p21, %r196, %r13;
	mov.b32 	%r228, 7;
	@%p21 bra 	$L__BB0_16;
	ld.global.u32 	%r198, [%rd10+6815780];
	setp.eq.s32 	%p22, %r198, %r13;
	mov.b32 	%r228, 8;
	@%p22 bra 	$L__BB0_16;
	ld.global.u32 	%r200, [%rd10+6815784];
	setp.eq.s32 	%p23, %r200, %r13;
	mov.b32 	%r228, 9;
	@%p23 bra 	$L__BB0_16;
	ld.global.u32 	%r202, [%rd10+6815788];
	setp.eq.s32 	%p24, %r202, %r13;
	mov.b32 	%r228, 10;
	@%p24 bra 	$L__BB0_16;
	ld.global.u32 	%r204, [%rd10+6815792];
	setp.eq.s32 	%p25, %r204, %r13;
	mov.b32 	%r228, 11;
	@%p25 bra 	$L__BB0_16;
$L__BB0_28:
	add.s32 	%r226, %r226, 1;
	setp.lt.s32 	%p26, %r226, %r2;
	@%p26 bra 	$L__BB0_2;
$L__BB0_29:
	ret;

}


// ===== COMPILED SASS (sm_100) =====

	.target	sm_100

	.elftype	@"ET_EXEC"


//--------------------- .note.nv.tkinfo           --------------------------
	.section	.note.nv.tkinfo,"",@"SHT_NOTE"
	.sectionflags	@"SHF_NOTE_NV_TKINFO"
	.tkinfo
        /*0018*/ 	.word	0x00000002
        /*0030*/ 	.string	""
        /*0030*/ 	.string	"ptxas"
        /*0030*/ 	.string	"Cuda compilation tools, release 13.0, V13.0.88"
        /*0030*/ 	.string	"Build cuda_13.0.r13.0/compiler.36424714_0"
        /*0030*/ 	.string	"-arch sm_100 -m 64 "



//--------------------- .note.nv.cuinfo           --------------------------
	.section	.note.nv.cuinfo,"",@"SHT_NOTE"
	.sectionflags	@"SHF_NOTE_NV_CUINFO"
        /*0018*/ 	.short	0x0002
        /*001a*/ 	.short	0x0064
        /*001c*/ 	.short	0x0082
	.zero		2


//--------------------- .nv.info                  --------------------------
	.section	.nv.info,"",@"SHT_CUDA_INFO"
	.align	4


	//----- nvinfo : EIATTR_REGCOUNT
	.align		4
        /*0000*/ 	.byte	0x04, 0x2f
        /*0002*/ 	.short	(.L_1 - .L_0)
	.align		4
.L_0:
        /*0004*/ 	.word	index@(_Z8GPUqueryP7FpTableP14FixedLengthStrILm16EEPiS4_ii)
        /*0008*/ 	.word	0x0000001f


	//----- nvinfo : EIATTR_FRAME_SIZE
	.align		4
.L_1:
        /*000c*/ 	.byte	0x04, 0x11
        /*000e*/ 	.short	(.L_3 - .L_2)
	.align		4
.L_2:
        /*0010*/ 	.word	index@(_Z8GPUqueryP7FpTableP14FixedLengthStrILm16EEPiS4_ii)
        /*0014*/ 	.word	0x00000000


	//----- nvinfo : EIATTR_MIN_STACK_SIZE
	.align		4
.L_3:
        /*0018*/ 	.byte	0x04, 0x12
        /*001a*/ 	.short	(.L_5 - .L_4)
	.align		4
.L_4:
        /*001c*/ 	.word	index@(_Z8GPUqueryP7FpTableP14FixedLengthStrILm16EEPiS4_ii)
        /*0020*/ 	.word	0x00000000
.L_5:


//--------------------- .nv.compat                --------------------------
	.section	.nv.compat,"",@"SHT_CUDA_COMPAT_INFO"
	.align	4
        /*0000*/ 	.byte	0x02, 0x09, 0x00, 0x00, 0x02, 0x02, 0x01, 0x00, 0x02, 0x05, 0x05, 0x00, 0x03, 0x07, 0x01, 0x01
        /*0010*/ 	.byte	0x02, 0x03, 0x00, 0x00, 0x02, 0x06, 0x01, 0x00, 0x04, 0x0b, 0x08, 0x00, 0x09, 0x00, 0x00, 0x00
        /*0020*/ 	.byte	0x00, 0x00, 0x00, 0x00


//--------------------- .nv.info._Z8GPUqueryP7FpTableP14FixedLengthStrILm16EEPiS4_ii --------------------------
	.section	.nv.info._Z8GPUqueryP7FpTableP14FixedLengthStrILm16EEPiS4_ii,"",@"SHT_CUDA_INFO"
	.sectionflags	@""
	.align	4


	//----- nvinfo : EIATTR_CUDA_API_VERSION
	.align		4
        /*0000*/ 	.byte	0x04, 0x37
        /*0002*/ 	.short	(.L_7 - .L_6)
.L_6:
        /*0004*/ 	.word	0x00000082


	//----- nvinfo : EIATTR_KPARAM_INFO
	.align		4
.L_7:
        /*0008*/ 	.byte	0x04, 0x17
        /*000a*/ 	.short	(.L_9 - .L_8)
.L_8:
        /*000c*/ 	.word	0x00000000
        /*0010*/ 	.short	0x0005
        /*0012*/ 	.short	0x0024
        /*0014*/ 	.byte	0x00, 0xf0, 0x11, 0x00


	//----- nvinfo : EIATTR_KPARAM_INFO
	.align		4
.L_9:
        /*0018*/ 	.byte	0x04, 0x17
        /*001a*/ 	.short	(.L_11 - .L_10)
.L_10:
        /*001c*/ 	.word	0x00000000
        /*0020*/ 	.short	0x0004
        /*0022*/ 	.short	0x0020
        /*0024*/ 	.byte	0x00, 0xf0, 0x11, 0x00


	//----- nvinfo : EIATTR_KPARAM_INFO
	.align		4
.L_11:
        /*0028*/ 	.byte	0x04, 0x17
        /*002a*/ 	.short	(.L_13 - .L_12)
.L_12:
        /*002c*/ 	.word	0x00000000
        /*0030*/ 	.short	0x0003
        /*0032*/ 	.short	0x0018
        /*0034*/ 	.byte	0x00, 0xf5, 0x21, 0x00


	//----- nvinfo : EIATTR_KPARAM_INFO
	.align		4
.L_13:
        /*0038*/ 	.byte	0x04, 0x17
        /*003a*/ 	.short	(.L_15 - .L_14)
.L_14:
        /*003c*/ 	.word	0x00000000
        /*0040*/ 	.short	0x0002
        /*0042*/ 	.short	0x0010
        /*0044*/ 	.byte	0x00, 0xf5, 0x21, 0x00


	//----- nvinfo : EIATTR_KPARAM_INFO
	.align		4
.L_15:
        /*0048*/ 	.byte	0x04, 0x17
        /*004a*/ 	.short	(.L_17 - .L_16)
.L_16:
        /*004c*/ 	.word	0x00000000
        /*0050*/ 	.short	0x0001
        /*0052*/ 	.short	0x0008
        /*0054*/ 	.byte	0x00, 0xf5, 0x21, 0x00


	//----- nvinfo : EIATTR_KPARAM_INFO
	.align		4
.L_17:
        /*0058*/ 	.byte	0x04, 0x17
        /*005a*/ 	.short	(.L_19 - .L_18)
.L_18:
        /*005c*/ 	.word	0x00000000
        /*0060*/ 	.short	0x0000
        /*0062*/ 	.short	0x0000
        /*0064*/ 	.byte	0x00, 0xf5, 0x21, 0x00


	//----- nvinfo : EIATTR_SPARSE_MMA_MASK
	.align		4
.L_19:
        /*0068*/ 	.byte	0x03, 0x50
        /*006a*/ 	.short	0x0000


	//----- nvinfo : EIATTR_MAXREG_COUNT
	.align		4
        /*006c*/ 	.byte	0x03, 0x1b
        /*006e*/ 	.short	0x00ff


	//----- nvinfo : EIATTR_MERCURY_ISA_VERSION
	.align		4
        /*0070*/ 	.byte	0x03, 0x5f
        /*0072*/ 	.short	0x0101


	//----- nvinfo : EIATTR_VRC_CTA_INIT_COUNT
	.align		4
        /*0074*/ 	.byte	0x02, 0x4a
	.zero		1
	.zero		1


	//----- nvinfo : EIATTR_EXIT_INSTR_OFFSETS
	.align		4
        /*0078*/ 	.byte	0x04, 0x1c
        /*007a*/ 	.short	(.L_21 - .L_20)


	//   ....[0]....
.L_20:
        /*007c*/ 	.word	0x00000050


	//   ....[1]....
        /*0080*/ 	.word	0x00001230


	//----- nvinfo : EIATTR_CRS_STACK_SIZE
	.align		4
.L_21:
        /*0084*/ 	.byte	0x04, 0x1e
        /*0086*/ 	.short	(.L_23 - .L_22)
.L_22:
        /*0088*/ 	.word	0x00000000


	//----- nvinfo : EIATTR_CBANK_PARAM_SIZE
	.align		4
.L_23:
        /*008c*/ 	.byte	0x03, 0x19
        /*008e*/ 	.short	0x0028


	//----- nvinfo : EIATTR_PARAM_CBANK
	.align		4
        /*0090*/ 	.byte	0x04, 0x0a
        /*0092*/ 	.short	(.L_25 - .L_24)
	.align		4
.L_24:
        /*0094*/ 	.word	index@(.nv.constant0._Z8GPUqueryP7FpTableP14FixedLengthStrILm16EEPiS4_ii)
        /*0098*/ 	.short	0x0380
        /*009a*/ 	.short	0x0028


	//----- nvinfo : EIATTR_SW_WAR
	.align		4
.L_25:
        /*009c*/ 	.byte	0x04, 0x36
        /*009e*/ 	.short	(.L_27 - .L_26)
.L_26:
        /*00a0*/ 	.word	0x00000008
.L_27:


//--------------------- .nv.callgraph             --------------------------
	.section	.nv.callgraph,"",@"SHT_CUDA_CALLGRAPH"
	.align	4
	.sectionentsize	8
	.align		4
        /*0000*/ 	.word	0x00000000
	.align		4
        /*0004*/ 	.word	0xffffffff
	.align		4
        /*0008*/ 	.word	0x00000000
	.align		4
        /*000c*/ 	.word	0xfffffffe
	.align		4
        /*0010*/ 	.word	0x00000000
	.align		4
        /*0014*/ 	.word	0xfffffffd
	.align		4
        /*0018*/ 	.word	0x00000000
	.align		4
        /*001c*/ 	.word	0xfffffffc


//--------------------- .text._Z8GPUqueryP7FpTableP14FixedLengthStrILm16EEPiS4_ii --------------------------
	.section	.text._Z8GPUqueryP7FpTableP14FixedLengthStrILm16EEPiS4_ii,"ax",@progbits
	.align	128
        .global         _Z8GPUqueryP7FpTableP14FixedLengthStrILm16EEPiS4_ii
        .type           _Z8GPUqueryP7FpTableP14FixedLengthStrILm16EEPiS4_ii,@function
        .size           _Z8GPUqueryP7FpTableP14FixedLengthStrILm16EEPiS4_ii,(.L_x_8 - _Z8GPUqueryP7FpTableP14FixedLengthStrILm16EEPiS4_ii)
        .other          _Z8GPUqueryP7FpTableP14FixedLengthStrILm16EEPiS4_ii,@"STO_CUDA_ENTRY STV_DEFAULT"
_Z8GPUqueryP7FpTableP14FixedLengthStrILm16EEPiS4_ii:
.text._Z8GPUqueryP7FpTableP14FixedLengthStrILm16EEPiS4_ii:
[----:B------:R-:W-:Y:S08]  /*0000*/  LDC R1, c[0x0][0x37c] ;  /* 0x0000df00ff017b82 */ /* 0x000ff00000000800 */
[----:B------:R-:W0:Y:S01]  /*0010*/  LDC.64 R4, c[0x0][0x3a0] ;  /* 0x0000e800ff047b82 */ /* 0x000e220000000a00 */
[----:B------:R-:W1:Y:S01]  /*0020*/  S2R R2, SR_CTAID.X ;  /* 0x0000000000027919 */ /* 0x000e620000002500 */
[----:B------:R-:W2:Y:S01]  /*0030*/  S2R R3, SR_TID.X ;  /* 0x0000000000037919 */ /* 0x000ea20000002100 */
[----:B0-----:R-:W-:-:S13]  /*0040*/  ISETP.GE.AND P0, PT, R5, 0x1, PT ;  /* 0x000000010500780c */ /* 0x001fda0003f06270 */
[----:B-12---:R-:W-:Y:S05]  /*0050*/  @!P0 EXIT ;  /* 0x000000000000894d */ /* 0x006fea0003800000 */
[----:B------:R-:W0:Y:S01]  /*0060*/  LDC.64 R6, c[0x0][0x398] ;  /* 0x0000e600ff067b82 */ /* 0x000e220000000a00 */
[----:B------:R-:W1:Y:S01]  /*0070*/  LDCU UR4, c[0x0][0x360] ;  /* 0x00006c00ff0477ac */ /* 0x000e620008000800 */
[----:B------:R-:W-:Y:S01]  /*0080*/  IMAD R0, R4, 0x120000, RZ ;  /* 0x0012000004007824 */ /* 0x000fe200078e02ff */
[----:B------:R-:W2:Y:S04]  /*0090*/  LDCU.64 UR6, c[0x0][0x358] ;  /* 0x00006b00ff0677ac */ /* 0x000ea80008000a00 */
[----:B------:R-:W-:Y:S01]  /*00a0*/  SHF.R.S32.HI R12, RZ, 0x1f, R0 ;  /* 0x0000001fff0c7819 */ /* 0x000fe20000011400 */
[----:B-1----:R-:W-:Y:S01]  /*00b0*/  IMAD R2, R2, UR4, R3 ;  /* 0x0000000402027c24 */ /* 0x002fe2000f8e0203 */
[----:B------:R-:W1:Y:S03]  /*00c0*/  LDCU.64 UR4, c[0x0][0x388] ;  /* 0x00007100ff0477ac */ /* 0x000e660008000a00 */
[----:B------:R-:W-:Y:S01]  /*00d0*/  IMAD R13, R2, R5, RZ ;  /* 0x00000005020d7224 */ /* 0x000fe200078e02ff */
[----:B0-----:R-:W-:-:S03]  /*00e0*/  LEA R6, P0, R0, R6, 0x2 ;  /* 0x0000000600067211 */ /* 0x001fc600078010ff */
[----:B------:R-:W-:Y:S01]  /*00f0*/  IMAD.IADD R14, R13, 0x1, R5 ;  /* 0x000000010d0e7824 */ /* 0x000fe200078e0205 */
[----:B------:R-:W-:-:S03]  /*0100*/  LEA.HI.X R7, R0, R7, R12, 0x2, P0 ;  /* 0x0000000700077211 */ /* 0x000fc600000f140c */
[----:B-12---:R-:W-:-:S07]  /*0110*/  IMAD.WIDE R4, R4, -0x3f0000, R6 ;  /* 0xffc1000004047825 */ /* 0x006fce00078e0206 */
.L_x_6:
[----:B01----:R-:W-:-:S04]  /*0120*/  IADD3 R2, P0, PT, R0, R13, RZ ;  /* 0x0000000d00027210 */ /* 0x003fc80007f1e0ff */
[----:B------:R-:W-:Y:S02]  /*0130*/  LEA.HI.X.SX32 R3, R13, R12, 0x1, P0 ;  /* 0x0000000c0d037211 */ /* 0x000fe400000f0eff */
[----:B------:R-:W-:-:S04]  /*0140*/  LEA R8, P0, R2, UR4, 0x4 ;  /* 0x0000000402087c11 */ /* 0x000fc8000f8020ff */
[----:B------:R-:W-:-:S05]  /*0150*/  LEA.HI.X R9, R2, UR5, R3, 0x4, P0 ;  /* 0x0000000502097c11 */ /* 0x000fca00080f2403 */
[----:B------:R-:W2:Y:S04]  /*0160*/  LDG.E.U8 R28, desc[UR6][R8.64] ;  /* 0x00000006081c7981 */ /* 0x000ea8000c1e1100 */
[----:B------:R-:W2:Y:S01]  /*0170*/  LDG.E.U8 R27, desc[UR6][R8.64+0x1] ;  /* 0x00000106081b7981 */ /* 0x000ea2000c1e1100 */
[----:B------:R-:W0:Y:S03]  /*0180*/  LDC.64 R2, c[0x0][0x390] ;  /* 0x0000e400ff027b82 */ /* 0x000e260000000a00 */
[----:B------:R-:W3:Y:S04]  /*0190*/  LDG.E.U8 R10, desc[UR6][R8.64+0x2] ;  /* 0x00000206080a7981 */ /* 0x000ee8000c1e1100 */
[----:B------:R-:W3:Y:S04]  /*01a0*/  LDG.E.U8 R11, desc[UR6][R8.64+0x3] ;  /* 0x00000306080b7981 */ /* 0x000ee8000c1e1100 */
[----:B------:R-:W4:Y:S04]  /*01b0*/  LDG.E.U8 R15, desc[UR6][R8.64+0x4] ;  /* 0x00000406080f7981 */ /* 0x000f28000c1e1100 */
[----:B------:R-:W4:Y:S04]  /*01c0*/  LDG.E.U8 R16, desc[UR6][R8.64+0x5] ;  /* 0x0000050608107981 */ /* 0x000f28000c1e1100 */
[----:B------:R-:W5:Y:S04]  /*01d0*/  LDG.E.U8 R17, desc[UR6][R8.64+0x6] ;  /* 0x0000060608117981 */ /* 0x000f68000c1e1100 */
        /* <DEDUP_REMOVED lines=8> */
[----:B------:R1:W5:Y:S01]  /*0260*/  LDG.E.U8 R26, desc[UR6][R8.64+0xb] ;  /* 0x00000b06081a7981 */ /* 0x000362000c1e1100 */
[----:B--2---:R-:W-:-:S03]  /*0270*/  IMAD R28, R27, 0x100, R28 ;  /* 0x000001001b1c7824 */ /* 0x004fc600078e021c */
[----:B0-----:R-:W2:Y:S01]  /*0280*/  LDG.E R27, desc[UR6][R2.64+0x4] ;  /* 0x00000406021b7981 */ /* 0x001ea2000c1e1900 */
[----:B---3--:R-:W-:-:S04]  /*0290*/  IMAD R11, R11, 0x100, R10 ;  /* 0x000001000b0b7824 */ /* 0x008fc800078e020a */
[----:B------:R-:W-:Y:S02]  /*02a0*/  IMAD.U32 R28, R11, 0x10000, R28 ;  /* 0x000100000b1c7824 */ /* 0x000fe400078e001c */
[----:B------:R-:W3:Y:S01]  /*02b0*/  LDG.E R11, desc[UR6][R2.64+0xc] ;  /* 0x00000c06020b7981 */ /* 0x000ee2000c1e1900 */
[----:B----4-:R-:W-:Y:S02]  /*02c0*/  IMAD R15, R16, 0x100, R15 ;  /* 0x00000100100f7824 */ /* 0x010fe400078e020f */
[----:B------:R-:W-:-:S05]  /*02d0*/  IMAD R28, R28, 0x5bd1e995, RZ ;  /* 0x5bd1e9951c1c7824 */ /* 0x000fca00078e02ff */
[----:B-1----:R-:W-:Y:S01]  /*02e0*/  SHF.R.U32.HI R9, RZ, 0x18, R28 ;  /* 0x00000018ff097819 */ /* 0x002fe2000001161c */
[----:B-----5:R-:W-:-:S03]  /*02f0*/  IMAD R18, R18, 0x100, R17 ;  /* 0x0000010012127824 */ /* 0x020fc600078e0211 */
[----:B------:R-:W-:Y:S01]  /*0300*/  LOP3.LUT R9, R9, R28, RZ, 0x3c, !PT ;  /* 0x0000001c09097212 */ /* 0x000fe200078e3cff */
[----:B------:R-:W-:Y:S02]  /*0310*/  IMAD.U32 R15, R18, 0x10000, R15 ;  /* 0x00010000120f7824 */ /* 0x000fe400078e000f */
[----:B------:R-:W-:Y:S02]  /*0320*/  IMAD R19, R20, 0x100, R19 ;  /* 0x0000010014137824 */ /* 0x000fe400078e0213 */
[----:B------:R-:W-:-:S05]  /*0330*/  IMAD R15, R15, 0x5bd1e995, RZ ;  /* 0x5bd1e9950f0f7824 */ /* 0x000fca00078e02ff */
[----:B------:R-:W-:Y:S01]  /*0340*/  SHF.R.U32.HI R8, RZ, 0x18, R15 ;  /* 0x00000018ff087819 */ /* 0x000fe2000001160f */
[----:B------:R-:W-:-:S03]  /*0350*/  IMAD R22, R22, 0x100, R21 ;  /* 0x0000010016167824 */ /* 0x000fc600078e0215 */
[----:B------:R-:W-:Y:S01]  /*0360*/  LOP3.LUT R10, R8, R15, RZ, 0x3c, !PT ;  /* 0x0000000f080a7212 */ /* 0x000fe200078e3cff */
[----:B------:R-:W-:Y:S02]  /*0370*/  IMAD.U32 R19, R22, 0x10000, R19 ;  /* 0x0001000016137824 */ /* 0x000fe400078e0013 */
[----:B------:R-:W-:Y:S02]  /*0380*/  IMAD R15, R9, 0x5bd1e995, RZ ;  /* 0x5bd1e995090f7824 */ /* 0x000fe400078e02ff */
[----:B------:R-:W-:Y:S02]  /*0390*/  IMAD R23, R24, 0x100, R23 ;  /* 0x0000010018177824 */ /* 0x000fe400078e0217 */
[----:B------:R-:W-:Y:S02]  /*03a0*/  IMAD R19, R19, 0x5bd1e995, RZ ;  /* 0x5bd1e99513137824 */ /* 0x000fe400078e02ff */
[----:B------:R-:W-:Y:S02]  /*03b0*/  IMAD R18, R10, 0x286a90b9, RZ ;  /* 0x286a90b90a127824 */ /* 0x000fe400078e02ff */
[----:B------:R-:W4:Y:S01]  /*03c0*/  LDG.E R10, desc[UR6][R2.64] ;  /* 0x00000006020a7981 */ /* 0x000f22000c1e1900 */
[----:B------:R-:W-:Y:S01]  /*03d0*/  SHF.R.U32.HI R16, RZ, 0x18, R19 ;  /* 0x00000018ff107819 */ /* 0x000fe20000011613 */
[----:B------:R-:W-:-:S03]  /*03e0*/  IMAD R26, R26, 0x100, R25 ;  /* 0x000001001a1a7824 */ /* 0x000fc600078e0219 */
[----:B------:R-:W-:Y:S01]  /*03f0*/  LOP3.LUT R19, R16, R19, RZ, 0x3c, !PT ;  /* 0x0000001310137212 */ /* 0x000fe200078e3cff */
[----:B------:R-:W-:-:S04]  /*0400*/  IMAD.U32 R23, R26, 0x10000, R23 ;  /* 0x000100001a177824 */ /* 0x000fc800078e0017 */
[----:B------:R-:W-:Y:S02]  /*0410*/  IMAD R23, R23, 0x5bd1e995, RZ ;  /* 0x5bd1e99517177824 */ /* 0x000fe400078e02ff */
[----:B------:R-:W-:-:S03]  /*0420*/  IMAD R19, R19, 0x5bd1e995, RZ ;  /* 0x5bd1e99513137824 */ /* 0x000fc600078e02ff */
[----:B------:R-:W-:-:S04]  /*0430*/  SHF.R.U32.HI R16, RZ, 0x18, R23 ;  /* 0x00000018ff107819 */ /* 0x000fc80000011617 */
[----:B------:R-:W-:Y:S02]  /*0440*/  LOP3.LUT R17, R16, R23, RZ, 0x3c, !PT ;  /* 0x0000001710117212 */ /* 0x000fe400078e3cff */
[----:B------:R-:W-:-:S03]  /*0450*/  LOP3.LUT R16, R19, R18, RZ, 0x3c, !PT ;  /* 0x0000001213107212 */ /* 0x000fc600078e3cff */
[----:B------:R-:W-:Y:S01]  /*0460*/  IMAD R17, R17, 0x5bd1e995, RZ ;  /* 0x5bd1e99511117824 */ /* 0x000fe200078e02ff */
[----:B------:R-:W-:Y:S02]  /*0470*/  SHF.R.U32.HI R18, RZ, 0x12, R16 ;  /* 0x00000012ff127819 */ /* 0x000fe40000011610 */
[----:B--2---:R-:W-:-:S05]  /*0480*/  LOP3.LUT R27, R27, 0x10, RZ, 0x3c, !PT ;  /* 0x000000101b1b7812 */ /* 0x004fca00078e3cff */
[----:B------:R-:W-:-:S05]  /*0490*/  IMAD R8, R27, 0x5bd1e995, RZ ;  /* 0x5bd1e9951b087824 */ /* 0x000fca00078e02ff */
[----:B------:R-:W-:-:S05]  /*04a0*/  LOP3.LUT R8, R15, R8, RZ, 0x3c, !PT ;  /* 0x000000080f087212 */ /* 0x000fca00078e3cff */
[----:B------:R-:W-:-:S05]  /*04b0*/  IMAD R8, R8, 0x5bd1e995, RZ ;  /* 0x5bd1e99508087824 */ /* 0x000fca00078e02ff */
[----:B------:R-:W-:-:S05]  /*04c0*/  LOP3.LUT R8, R18, R17, R8, 0x96, !PT ;  /* 0x0000001112087212 */ /* 0x000fca00078e9608 */
[----:B------:R-:W-:-:S05]  /*04d0*/  IMAD R8, R8, 0x5bd1e995, RZ ;  /* 0x5bd1e99508087824 */ /* 0x000fca00078e02ff */
[----:B------:R-:W-:-:S04]  /*04e0*/  SHF.R.U32.HI R9, RZ, 0x16, R8 ;  /* 0x00000016ff097819 */ /* 0x000fc80000011608 */
[----:B------:R-:W-:-:S05]  /*04f0*/  LOP3.LUT R9, R9, R16, RZ, 0x3c, !PT ;  /* 0x0000001009097212 */ /* 0x000fca00078e3cff */
[----:B------:R-:W-:-:S05]  /*0500*/  IMAD R19, R9, 0x5bd1e995, RZ ;  /* 0x5bd1e99509137824 */ /* 0x000fca00078e02ff */
[----:B------:R-:W-:-:S04]  /*0510*/  SHF.R.U32.HI R9, RZ, 0x11, R19 ;  /* 0x00000011ff097819 */ /* 0x000fc80000011613 */
[----:B------:R-:W-:Y:S02]  /*0520*/  LOP3.LUT R20, R9, R8, RZ, 0x3c, !PT ;  /* 0x0000000809147212 */ /* 0x000fe400078e3cff */
[----:B------:R-:W0:Y:S03]  /*0530*/  LDC.64 R8, c[0x0][0x380] ;  /* 0x0000e000ff087b82 */ /* 0x000e260000000a00 */
[----:B------:R-:W-:-:S05]  /*0540*/  IMAD R20, R20, 0x5bd1e995, RZ ;  /* 0x5bd1e99514147824 */ /* 0x000fca00078e02ff */
[----:B------:R-:W-:-:S04]  /*0550*/  SHF.R.U32.HI R20, RZ, 0x13, R20 ;  /* 0x00000013ff147819 */ /* 0x000fc80000011614 */
[----:B------:R-:W-:-:S05]  /*0560*/  LOP3.LUT R20, R20, R19, RZ, 0x3c, !PT ;  /* 0x0000001314147212 */ /* 0x000fca00078e3cff */
[----:B------:R-:W-:-:S05]  /*0570*/  IMAD R19, R20, 0x1e995, RZ ;  /* 0x0001e99514137824 */ /* 0x000fca00078e02ff */
[----:B------:R-:W-:-:S05]  /*0580*/  LOP3.LUT R19, R19, 0x1ffff, RZ, 0xc0, !PT ;  /* 0x0001ffff13137812 */ /* 0x000fca00078ec0ff */
[----:B0-----:R-:W-:-:S05]  /*0590*/  IMAD.WIDE.U32 R8, R19, 0x34, R8 ;  /* 0x0000003413087825 */ /* 0x001fca00078e0008 */
[----:B------:R-:W2:Y:S04]  /*05a0*/  LDG.E R24, desc[UR6][R8.64] ;  /* 0x0000000608187981 */ /* 0x000ea8000c1e1900 */
[----:B------:R-:W5:Y:S01]  /*05b0*/  LDG.E R22, desc[UR6][R8.64+0x4] ;  /* 0x0000040608167981 */ /* 0x000f62000c1e1900 */
[----:B----4-:R-:W-:Y:S02]  /*05c0*/  LOP3.LUT R10, R10, 0x10, RZ, 0x3c, !PT ;  /* 0x000000100a0a7812 */ /* 0x010fe400078e3cff */
[----:B---3--:R-:W-:-:S03]  /*05d0*/  LOP3.LUT R11, R11, 0x10, RZ, 0x3c, !PT ;  /* 0x000000100b0b7812 */ /* 0x008fc600078e3cff */
[----:B------:R-:W-:Y:S02]  /*05e0*/  IMAD R10, R10, 0x5bd1e995, RZ ;  /* 0x5bd1e9950a0a7824 */ /* 0x000fe400078e02ff */
[----:B------:R-:W-:-:S03]  /*05f0*/  IMAD R20, R11, 0x5bd1e995, RZ ;  /* 0x5bd1e9950b147824 */ /* 0x000fc600078e02ff */
[C---:B------:R-:W-:Y:S02]  /*0600*/  LOP3.LUT R10, R15.reuse, R10, RZ, 0x3c, !PT ;  /* 0x0000000a0f0a7212 */ /* 0x040fe400078e3cff */
[----:B------:R-:W-:-:S03]  /*0610*/  LOP3.LUT R20, R15, R20, RZ, 0x3c, !PT ;  /* 0x000000140f147212 */ /* 0x000fc600078e3cff */
[----:B------:R-:W-:Y:S02]  /*0620*/  IMAD R10, R10, 0x5bd1e995, RZ ;  /* 0x5bd1e9950a0a7824 */ /* 0x000fe400078e02ff */
[----:B------:R-:W-:-:S03]  /*0630*/  IMAD R20, R20, 0x5bd1e995, RZ ;  /* 0x5bd1e99514147824 */ /* 0x000fc600078e02ff */
[CC--:B------:R-:W-:Y:S02]  /*0640*/  LOP3.LUT R10, R18.reuse, R17.reuse, R10, 0x96, !PT ;  /* 0x00000011120a7212 */ /* 0x0c0fe400078e960a */
[----:B------:R-:W-:-:S03]  /*0650*/  LOP3.LUT R11, R18, R17, R20, 0x96, !PT ;  /* 0x00000011120b7212 */ /* 0x000fc600078e9614 */
[----:B------:R-:W-:Y:S02]  /*0660*/  IMAD R20, R10, 0x5bd1e995, RZ ;  /* 0x5bd1e9950a147824 */ /* 0x000fe400078e02ff */
[----:B------:R-:W-:-:S03]  /*0670*/  IMAD R10, R11, 0x5bd1e995, RZ ;  /* 0x5bd1e9950b0a7824 */ /* 0x000fc600078e02ff */
[----:B------:R-:W-:Y:S02]  /*0680*/  SHF.R.U32.HI R11, RZ, 0x16, R20 ;  /* 0x00000016ff0b7819 */ /* 0x000fe40000011614 */
[----:B------:R-:W-:Y:S02]  /*0690*/  SHF.R.U32.HI R21, RZ, 0x16, R10 ;  /* 0x00000016ff157819 */ /* 0x000fe4000001160a */
[-C--:B------:R-:W-:Y:S02]  /*06a0*/  LOP3.LUT R11, R11, R16.reuse, RZ, 0x3c, !PT ;  /* 0x000000100b0b7212 */ /* 0x080fe400078e3cff */
[----:B------:R-:W-:-:S03]  /*06b0*/  LOP3.LUT R21, R21, R16, RZ, 0x3c, !PT ;  /* 0x0000001015157212 */ /* 0x000fc600078e3cff */
[----:B------:R-:W-:Y:S02]  /*06c0*/  IMAD R11, R11, 0x5bd1e995, RZ ;  /* 0x5bd1e9950b0b7824 */ /* 0x000fe400078e02ff */
[----:B------:R-:W-:-:S03]  /*06d0*/  IMAD R21, R21, 0x5bd1e995, RZ ;  /* 0x5bd1e99515157824 */ /* 0x000fc600078e02ff */
[----:B------:R-:W-:-:S04]  /*06e0*/  SHF.R.U32.HI R23, RZ, 0x11, R11 ;  /* 0x00000011ff177819 */ /* 0x000fc8000001160b */
[----:B------:R-:W-:Y:S02]  /*06f0*/  LOP3.LUT R20, R23, R20, RZ, 0x3c, !PT ;  /* 0x0000001417147212 */ /* 0x000fe400078e3cff */
[----:B------:R-:W-:-:S03]  /*0700*/  SHF.R.U32.HI R23, RZ, 0x11, R21 ;  /* 0x00000011ff177819 */ /* 0x000fc60000011615 */
[----:B------:R-:W-:Y:S01]  /*0710*/  IMAD R20, R20, 0x5bd1e995, RZ ;  /* 0x5bd1e99514147824 */ /* 0x000fe200078e02ff */
[----:B------:R-:W-:-:S04]  /*0720*/  LOP3.LUT R23, R23, R10, RZ, 0x3c, !PT ;  /* 0x0000000a17177212 */ /* 0x000fc800078e3cff */
[----:B------:R-:W-:Y:S01]  /*0730*/  SHF.R.U32.HI R10, RZ, 0x13, R20 ;  /* 0x00000013ff0a7819 */ /* 0x000fe20000011614 */
[----:B------:R-:W-:-:S03]  /*0740*/  IMAD R23, R23, 0x5bd1e995, RZ ;  /* 0x5bd1e99517177824 */ /* 0x000fc600078e02ff */
[----:B------:R-:W-:Y:S02]  /*0750*/  LOP3.LUT R10, R10, R11, RZ, 0x3c, !PT ;  /* 0x0000000b0a0a7212 */ /* 0x000fe400078e3cff */
[----:B------:R-:W-:-:S03]  /*0760*/  SHF.R.U32.HI R26, RZ, 0x13, R23 ;  /* 0x00000013ff1a7819 */ /* 0x000fc60000011617 */
[----:B------:R-:W-:Y:S01]  /*0770*/  IMAD R23, R10, 0x5bd1e995, RZ ;  /* 0x5bd1e9950a177824 */ /* 0x000fe200078e02ff */
[----:B------:R-:W-:-:S05]  /*0780*/  LOP3.LUT R21, R26, R21, RZ, 0x3c, !PT ;  /* 0x000000151a157212 */ /* 0x000fca00078e3cff */
[----:B------:R-:W-:Y:S01]  /*0790*/  IMAD R21, R21, 0x5bd1e995, RZ ;  /* 0x5bd1e99515157824 */ /* 0x000fe200078e02ff */
[----:B------:R-:W-:Y:S04]  /*07a0*/  BSSY.RECONVERGENT B0, `(.L_x_0) ;  /* 0x00000a5000007945 */ /* 0x000fe80003800200 */
[----:B------:R-:W-:Y:S01]  /*07b0*/  BSSY.RELIABLE B1, `(.L_x_1) ;  /* 0x0000094000017945 */ /* 0x000fe20003800100 */
[----:B--2---:R-:W-:Y:S02]  /*07c0*/  IADD3 R10, PT, PT, -R24, 0x40, RZ ;  /* 0x00000040180a7810 */ /* 0x004fe40007ffe1ff */
[C---:B------:R-:W-:Y:S02]  /*07d0*/  SHF.R.U64 R24, R23.reuse, R24, R20 ;  /* 0x0000001817187219 */ /* 0x040fe40000001214 */
[----:B------:R-:W-:-:S04]  /*07e0*/  SHF.L.U32 R10, R23, R10, RZ ;  /* 0x0000000a170a7219 */ /* 0x000fc800000006ff */
[----:B------:R-:W-:-:S04]  /*07f0*/  LOP3.LUT R25, R21, R10, R24, 0x1e, !PT ;  /* 0x0000000a15197212 */ /* 0x000fc800078e1e18 */
[----:B------:R-:W-:-:S04]  /*0800*/  LOP3.LUT R25, R25, 0xfff, RZ, 0xc0, !PT ;  /* 0x00000fff19197812 */ /* 0x000fc800078ec0ff */
[----:B-----5:R-:W-:Y:S01]  /*0810*/  ISETP.NE.AND P0, PT, R22, R25, PT ;  /* 0x000000191600720c */ /* 0x020fe20003f05270 */
[----:B------:R-:W-:Y:S02]  /*0820*/  IMAD.MOV.U32 R22, RZ, RZ, RZ ;  /* 0x000000ffff167224 */ /* 0x000fe400078e00ff */
[----:B------:R-:W-:-:S10]  /*0830*/  IMAD.WIDE R10, R13, 0x4, R6 ;  /* 0x000000040d0a7825 */ /* 0x000fd400078e0206 */
[----:B------:R-:W-:Y:S05]  /*0840*/  @!P0 BRA `(.L_x_2) ;  /* 0x0000000800288947 */ /* 0x000fea0003800000 */
[----:B------:R-:W2:Y:S02]  /*0850*/  LDG.E R22, desc[UR6][R8.64+0x8] ;  /* 0x0000080608167981 */ /* 0x000ea4000c1e1900 */
[----:B--2---:R-:W-:Y:S01]  /*0860*/  ISETP.NE.AND P0, PT, R22, R25, PT ;  /* 0x000000191600720c */ /* 0x004fe20003f05270 */
[----:B------:R-:W-:-:S12]  /*0870*/  IMAD.MOV.U32 R22, RZ, RZ, 0x1 ;  /* 0x00000001ff167424 */ /* 0x000fd800078e00ff */
        /* <DEDUP_REMOVED lines=37> */
[----:B------:R-:W2:Y:S01]  /*0ad0*/  LDG.E R8, desc[UR6][R8.64+0x30] ;  /* 0x0000300608087981 */ /* 0x000ea2000c1e1900 */
[----:B------:R-:W-:Y:S01]  /*0ae0*/  IMAD.MOV.U32 R22, RZ, RZ, 0xb ;  /* 0x0000000bff167424 */ /* 0x000fe200078e00ff */
[----:B--2---:R-:W-:-:S13]  /*0af0*/  ISETP.NE.AND P0, PT, R8, R25, PT ;  /* 0x000000190800720c */ /* 0x004fda0003f05270 */
[----:B------:R-:W-:Y:S05]  /*0b00*/  @P0 BREAK.RELIABLE B1 ;  /* 0x0000000000010942 */ /* 0x000fea0003800100 */
[----:B------:R-:W-:Y:S05]  /*0b10*/  @!P0 BRA `(.L_x_2) ;  /* 0x0000000400748947 */ /* 0x000fea0003800000 */
[----:B------:R-:W2:Y:S02]  /*0b20*/  LDG.E R2, desc[UR6][R2.64+0x8] ;  /* 0x0000080602027981 */ /* 0x000ea4000c1e1900 */
[----:B--2---:R-:W-:Y:S02]  /*0b30*/  LOP3.LUT R8, R2, 0x10, RZ, 0x3c, !PT ;  /* 0x0000001002087812 */ /* 0x004fe400078e3cff */
[----:B------:R-:W0:Y:S03]  /*0b40*/  LDC.64 R2, c[0x0][0x380] ;  /* 0x0000e000ff027b82 */ /* 0x000e260000000a00 */
        /* <DEDUP_REMOVED lines=9> */
[----:B------:R-:W-:-:S05]  /*0be0*/  LOP3.LUT R15, R15, R8, RZ, 0x3c, !PT ;  /* 0x000000080f0f7212 */ /* 0x000fca00078e3cff */
[----:B------:R-:W-:-:S05]  /*0bf0*/  IMAD R15, R15, 0x5bd1e995, RZ ;  /* 0x5bd1e9950f0f7824 */ /* 0x000fca00078e02ff */
[----:B------:R-:W-:-:S04]  /*0c00*/  SHF.R.U32.HI R8, RZ, 0x13, R15 ;  /* 0x00000013ff087819 */ /* 0x000fc8000001160f */
[----:B------:R-:W-:-:S05]  /*0c10*/  LOP3.LUT R8, R8, R9, RZ, 0x3c, !PT ;  /* 0x0000000908087212 */ /* 0x000fca00078e3cff */
[----:B------:R-:W-:-:S05]  /*0c20*/  IMAD R8, R8, 0x1e995, RZ ;  /* 0x0001e99508087824 */ /* 0x000fca00078e02ff */
[----:B------:R-:W-:-:S05]  /*0c30*/  LOP3.LUT R9, R8, 0x3ffff, RZ, 0xc0, !PT ;  /* 0x0003ffff08097812 */ /* 0x000fca00078ec0ff */
[----:B------:R-:W-:-:S05]  /*0c40*/  IMAD R15, R9, 0x34, RZ ;  /* 0x00000034090f7824 */ /* 0x000fca00078e02ff */
[----:B0-----:R-:W-:-:S05]  /*0c50*/  IADD3 R2, P0, PT, R15, R2, RZ ;  /* 0x000000020f027210 */ /* 0x001fca0007f1e0ff */
[----:B------:R-:W-:-:S05]  /*0c60*/  IMAD.X R3, RZ, RZ, R3, P0 ;  /* 0x000000ffff037224 */ /* 0x000fca00000e0603 */
[----:B------:R-:W2:Y:S04]  /*0c70*/  LDG.E R8, desc[UR6][R2.64+0x680000] ;  /* 0x6800000602087981 */ /* 0x000ea8000c1e1900 */
[----:B------:R-:W3:Y:S01]  /*0c80*/  LDG.E R15, desc[UR6][R2.64+0x680004] ;  /* 0x68000406020f7981 */ /* 0x000ee2000c1e1900 */
[----:B------:R-:W-:Y:S01]  /*0c90*/  BSSY.RELIABLE B2, `(.L_x_3) ;  /* 0x0000036000027945 */ /* 0x000fe20003800100 */
[----:B--2---:R-:W-:Y:S02]  /*0ca0*/  IADD3 R16, PT, PT, -R8, 0x40, RZ ;  /* 0x0000004008107810 */ /* 0x004fe40007ffe1ff */
[C---:B------:R-:W-:Y:S02]  /*0cb0*/  SHF.R.U64 R8, R23.reuse, R8, R20 ;  /* 0x0000000817087219 */ /* 0x040fe40000001214 */
[----:B------:R-:W-:-:S04]  /*0cc0*/  SHF.L.U32 R16, R23, R16, RZ ;  /* 0x0000001017107219 */ /* 0x000fc800000006ff */
[----:B------:R-:W-:Y:S01]  /*0cd0*/  LOP3.LUT R21, R21, R16, R8, 0x1e, !PT ;  /* 0x0000001015157212 */ /* 0x000fe200078e1e08 */
[----:B------:R-:W-:-:S03]  /*0ce0*/  IMAD.MOV.U32 R8, RZ, RZ, RZ ;  /* 0x000000ffff087224 */ /* 0x000fc600078e00ff */
[----:B------:R-:W-:-:S04]  /*0cf0*/  LOP3.LUT R21, R21, 0xfff, RZ, 0xc0, !PT ;  /* 0x00000fff15157812 */ /* 0x000fc800078ec0ff */
[----:B---3--:R-:W-:-:S13]  /*0d00*/  ISETP.NE.AND P0, PT, R15, R21, PT ;  /* 0x000000150f00720c */ /* 0x008fda0003f05270 */
        /* <DEDUP_REMOVED lines=42> */
[----:B--2---:R-:W-:-:S13]  /*0fb0*/  ISETP.NE.AND P0, PT, R2, R21, PT ;  /* 0x000000150200720c */ /* 0x004fda0003f05270 */
[----:B------:R-:W-:Y:S05]  /*0fc0*/  @P0 BREAK.RELIABLE B2 ;  /* 0x0000000000020942 */ /* 0x000fea0003800100 */
[----:B------:R-:W-:Y:S05]  /*0fd0*/  @P0 BRA `(.L_x_5) ;  /* 0x0000000000840947 */ /* 0x000fea0003800000 */
[----:B------:R-:W-:-:S07]  /*0fe0*/  IMAD.MOV.U32 R8, RZ, RZ, 0xb ;  /* 0x0000000bff087424 */ /* 0x000fce00078e00ff */
.L_x_4:
[----:B------:R-:W-:Y:S05]  /*0ff0*/  BSYNC.RELIABLE B2 ;  /* 0x0000000000027941 */ /* 0x000fea0003800100 */
.L_x_3:
[----:B------:R-:W-:Y:S01]  /*1000*/  SHF.R.S32.HI R3, RZ, 0x3, R13 ;  /* 0x00000003ff037819 */ /* 0x000fe2000001140d */
[----:B------:R0:W-:Y:S04]  /*1010*/  STG.E desc[UR6][R10.64], R9 ;  /* 0x000000090a007986 */ /* 0x0001e8000c101906 */
[----:B------:R-:W-:-:S03]  /*1020*/  IMAD.WIDE R2, R3, 0x4, R4 ;  /* 0x0000000403027825 */ /* 0x000fc600078e0204 */
[----:B------:R-:W-:-:S05]  /*1030*/  IADD3 R2, P0, PT, R2, 0x5000000, RZ ;  /* 0x0500000002027810 */ /* 0x000fca0007f1e0ff */
[----:B------:R-:W-:-:S05]  /*1040*/  IMAD.X R3, RZ, RZ, R3, P0 ;  /* 0x000000ffff037224 */ /* 0x000fca00000e0603 */
[----:B------:R-:W2:Y:S01]  /*1050*/  LDG.E R17, desc[UR6][R2.64+-0x800000] ;  /* 0x8000000602117981 */ /* 0x000ea2000c1e1900 */
[----:B------:R-:W-:-:S04]  /*1060*/  SHF.R.S32.HI R16, RZ, 0x1f, R13 ;  /* 0x0000001fff107819 */ /* 0x000fc8000001140d */
[----:B------:R-:W-:-:S04]  /*1070*/  LEA.HI R16, R16, R13, RZ, 0x3 ;  /* 0x0000000d10107211 */ /* 0x000fc800078f18ff */
[----:B------:R-:W-:-:S05]  /*1080*/  LOP3.LUT R16, R16, 0x3ffffff8, RZ, 0xc0, !PT ;  /* 0x3ffffff810107812 */ /* 0x000fca00078ec0ff */
[----:B------:R-:W-:-:S04]  /*1090*/  IMAD.IADD R16, R13, 0x1, -R16 ;  /* 0x000000010d107824 */ /* 0x000fc800078e0a10 */
[----:B------:R-:W-:-:S05]  /*10a0*/  IMAD.SHL.U32 R15, R16, 0x4, RZ ;  /* 0x00000004100f7824 */ /* 0x000fca00078e00ff */
[----:B------:R-:W-:-:S04]  /*10b0*/  SHF.L.U32 R8, R8, R15, RZ ;  /* 0x0000000f08087219 */ /* 0x000fc800000006ff */
[----:B--2---:R-:W-:-:S05]  /*10c0*/  LOP3.LUT R17, R17, R8, RZ, 0xfc, !PT ;  /* 0x0000000811117212 */ /* 0x004fca00078efcff */
[----:B------:R0:W-:Y:S01]  /*10d0*/  STG.E desc[UR6][R2.64+-0x800000], R17 ;  /* 0x8000001102007986 */ /* 0x0001e2000c101906 */
[----:B------:R-:W-:Y:S05]  /*10e0*/  BRA `(.L_x_5) ;  /* 0x0000000000407947 */ /* 0x000fea0003800000 */
.L_x_2:
[----:B------:R-:W-:Y:S05]  /*10f0*/  BSYNC.RELIABLE B1 ;  /* 0x0000000000017941 */ /* 0x000fea0003800100 */
.L_x_1:
[----:B------:R-:W-:Y:S01]  /*1100*/  SHF.R.S32.HI R3, RZ, 0x3, R13 ;  /* 0x00000003ff037819 */ /* 0x000fe2000001140d */
[----:B------:R-:W-:-:S04]  /*1110*/  IMAD.MOV R19, RZ, RZ, -R19 ;  /* 0x000000ffff137224 */ /* 0x000fc800078e0a13 */
[----:B------:R-:W-:Y:S01]  /*1120*/  IMAD.WIDE R2, R3, 0x4, R4 ;  /* 0x0000000403027825 */ /* 0x000fe200078e0204 */
[----:B------:R1:W-:Y:S02]  /*1130*/  STG.E desc[UR6][R10.64], R19 ;  /* 0x000000130a007986 */ /* 0x0003e4000c101906 */
        /* <DEDUP_REMOVED lines=10> */
[----:B------:R1:W-:Y:S02]  /*11e0*/  STG.E desc[UR6][R2.64+-0x800000], R9 ;  /* 0x8000000902007986 */ /* 0x0003e4000c101906 */
.L_x_5:
[----:B------:R-:W-:Y:S05]  /*11f0*/  BSYNC.RECONVERGENT B0 ;  /* 0x0000000000007941 */ /* 0x000fea0003800200 */
.L_x_0:
[----:B------:R-:W-:-:S05]  /*1200*/  VIADD R13, R13, 0x1 ;  /* 0x000000010d0d7836 */ /* 0x000fca0000000000 */
[----:B------:R-:W-:-:S13]  /*1210*/  ISETP.GE.AND P0, PT, R13, R14, PT ;  /* 0x0000000e0d00720c */ /* 0x000fda0003f06270 */
[----:B------:R-:W-:Y:S05]  /*1220*/  @!P0 BRA `(.L_x_6) ;  /* 0xffffffec00bc8947 */ /* 0x000fea000383ffff */
[----:B------:R-:W-:Y:S05]  /*1230*/  EXIT ;  /* 0x000000000000794d */ /* 0x000fea0003800000 */
.L_x_7:
[----:B------:R-:W-:-:S00]  /*1240*/  BRA `(.L_x_7) ;  /* 0xfffffffc00fc7947 */ /* 0x000fc0000383ffff */
[----:B------:R-:W-:-:S00]  /*1250*/  NOP ;  /* 0x0000000000007918 */ /* 0x000fc00000000000 */
        /* <DEDUP_REMOVED lines=10> */
.L_x_8:


//--------------------- .nv.shared.reserved.0     --------------------------
	.section	.nv.shared.reserved.0,"aw",@nobits
	.weak		__nv_reservedSMEM_offset_0_alias
	.size		__nv_reservedSMEM_offset_0_alias, 0, 64
	.other		__nv_reservedSMEM_offset_0_alias,@"STO_CUDA_RESERVED_SHARED STV_DEFAULT"
__nv_reservedSMEM_offset_0_alias:
	.zero		0
	.zero		64


//--------------------- .nv.constant0._Z8GPUqueryP7FpTableP14FixedLengthStrILm16EEPiS4_ii --------------------------
	.section	.nv.constant0._Z8GPUqueryP7FpTableP14FixedLengthStrILm16EEPiS4_ii,"a",@progbits
	.sectionflags	@""
	.align	4
.nv.constant0._Z8GPUqueryP7FpTableP14FixedLengthStrILm16EEPiS4_ii:
	.zero		936


//--------------------- SYMBOLS --------------------------

	.type		.nv.reservedSmem.offset0,@object
	.size		.nv.reservedSmem.offset0,0x4
